	.headerflags	@"EF_CUDA_TEXMODE_UNIFIED EF_CUDA_64BIT_ADDRESS EF_CUDA_ACCELERATORS EF_CUDA_SM90 EF_CUDA_VIRTUAL_SM(EF_CUDA_SM90)"
	.elftype	@"ET_EXEC"


//--------------------- .nv.info                  --------------------------
	.section	.nv.info,"",@"SHT_CUDA_INFO"
	.align	4


	//----- nvinfo : EIATTR_REGCOUNT
	.align		4
        /*0000*/ 	.byte	0x04, 0x2f
        /*0002*/ 	.short	(.L_1 - .L_0)
	.align		4
.L_0:
        /*0004*/ 	.word	index@(triton_poi_fused_max_pool2d_with_indices_20)
        /*0008*/ 	.word	0x00000030


	//----- nvinfo : EIATTR_MIN_STACK_SIZE
	.align		4
.L_1:
        /*000c*/ 	.byte	0x04, 0x12
        /*000e*/ 	.short	(.L_3 - .L_2)
	.align		4
.L_2:
        /*0010*/ 	.word	index@(triton_poi_fused_max_pool2d_with_indices_20)
        /*0014*/ 	.word	0x00000000


	//----- nvinfo : EIATTR_FRAME_SIZE
	.align		4
.L_3:
        /*0018*/ 	.byte	0x04, 0x11
        /*001a*/ 	.short	(.L_5 - .L_4)
	.align		4
.L_4:
        /*001c*/ 	.word	index@(triton_poi_fused_max_pool2d_with_indices_20)
        /*0020*/ 	.word	0x00000000


	//----- nvinfo : EIATTR_MIN_STACK_SIZE
	.align		4
.L_5:
        /*0024*/ 	.byte	0x04, 0x12
        /*0026*/ 	.short	(.L_7 - .L_6)
	.align		4
.L_6:
        /*0028*/ 	.word	index@(triton_poi_fused_max_pool2d_with_indices_20)
        /*002c*/ 	.word	0x00000000
.L_7:


//--------------------- .nv.info.triton_poi_fused_max_pool2d_with_indices_20 --------------------------
	.section	.nv.info.triton_poi_fused_max_pool2d_with_indices_20,"",@"SHT_CUDA_INFO"
	.sectionflags	@""
	.align	4


	//----- nvinfo : EIATTR_CUDA_API_VERSION
	.align		4
        /*0000*/ 	.byte	0x04, 0x37
        /*0002*/ 	.short	(.L_9 - .L_8)
.L_8:
        /*0004*/ 	.word	0x0000007c


	//----- nvinfo : EIATTR_KPARAM_INFO
	.align		4
.L_9:
        /*0008*/ 	.byte	0x04, 0x17
        /*000a*/ 	.short	(.L_11 - .L_10)
.L_10:
        /*000c*/ 	.word	0x00000000
        /*0010*/ 	.short	0x0004
        /*0012*/ 	.short	0x001c
        /*0014*/ 	.byte	0x00, 0xf0, 0x11, 0x00


	//----- nvinfo : EIATTR_KPARAM_INFO
	.align		4
.L_11:
        /*0018*/ 	.byte	0x04, 0x17
        /*001a*/ 	.short	(.L_13 - .L_12)
.L_12:
        /*001c*/ 	.word	0x00000000
        /*0020*/ 	.short	0x0003
        /*0022*/ 	.short	0x0018
        /*0024*/ 	.byte	0x00, 0xf0, 0x11, 0x00


	//----- nvinfo : EIATTR_KPARAM_INFO
	.align		4
.L_13:
        /*0028*/ 	.byte	0x04, 0x17
        /*002a*/ 	.short	(.L_15 - .L_14)
.L_14:
        /*002c*/ 	.word	0x00000000
        /*0030*/ 	.short	0x0002
        /*0032*/ 	.short	0x0010
        /*0034*/ 	.byte	0x00, 0xf4, 0x21, 0x00


	//----- nvinfo : EIATTR_KPARAM_INFO
	.align		4
.L_15:
        /*0038*/ 	.byte	0x04, 0x17
        /*003a*/ 	.short	(.L_17 - .L_16)
.L_16:
        /*003c*/ 	.word	0x00000000
        /*0040*/ 	.short	0x0001
        /*0042*/ 	.short	0x0008
        /*0044*/ 	.byte	0x00, 0xf4, 0x21, 0x00


	//----- nvinfo : EIATTR_KPARAM_INFO
	.align		4
.L_17:
        /*0048*/ 	.byte	0x04, 0x17
        /*004a*/ 	.short	(.L_19 - .L_18)
.L_18:
        /*004c*/ 	.word	0x00000000
        /*0050*/ 	.short	0x0000
        /*0052*/ 	.short	0x0000
        /*0054*/ 	.byte	0x00, 0xf4, 0x21, 0x00


	//----- nvinfo : EIATTR_SPARSE_MMA_MASK
	.align		4
.L_19:
        /*0058*/ 	.byte	0x03, 0x50
        /*005a*/ 	.short	0x0000


	//----- nvinfo : EIATTR_MAXREG_COUNT
	.align		4
        /*005c*/ 	.byte	0x03, 0x1b
        /*005e*/ 	.short	0x00ff


	//----- nvinfo : EIATTR_EXIT_INSTR_OFFSETS
	.align		4
        /*0060*/ 	.byte	0x04, 0x1c
        /*0062*/ 	.short	(.L_21 - .L_20)


	//   ....[0]....
.L_20:
        /*0064*/ 	.word	0x00001900


	//   ....[1]....
        /*0068*/ 	.word	0x00001930


	//----- nvinfo : EIATTR_REQNTID
	.align		4
.L_21:
        /*006c*/ 	.byte	0x04, 0x10
        /*006e*/ 	.short	(.L_23 - .L_22)
.L_22:
        /*0070*/ 	.word	0x00000080
        /*0074*/ 	.word	0x00000001
        /*0078*/ 	.word	0x00000001


	//----- nvinfo : EIATTR_CBANK_PARAM_SIZE
	.align		4
.L_23:
        /*007c*/ 	.byte	0x03, 0x19
        /*007e*/ 	.short	0x0020


	//----- nvinfo : EIATTR_PARAM_CBANK
	.align		4
        /*0080*/ 	.byte	0x04, 0x0a
        /*0082*/ 	.short	(.L_25 - .L_24)
	.align		4
.L_24:
        /*0084*/ 	.word	index@(.nv.constant0.triton_poi_fused_max_pool2d_with_indices_20)
        /*0088*/ 	.short	0x0210
        /*008a*/ 	.short	0x0020


	//----- nvinfo : EIATTR_SW_WAR
	.align		4
.L_25:
        /*008c*/ 	.byte	0x04, 0x36
        /*008e*/ 	.short	(.L_27 - .L_26)
.L_26:
        /*0090*/ 	.word	0x00000008
.L_27:


//--------------------- .nv.callgraph             --------------------------
	.section	.nv.callgraph,"",@"SHT_CUDA_CALLGRAPH"
	.align	4
	.sectionentsize	8
	.align		4
        /*0000*/ 	.word	0x00000000
	.align		4
        /*0004*/ 	.word	0xffffffff
	.align		4
        /*0008*/ 	.word	0x00000000
	.align		4
        /*000c*/ 	.word	0xfffffffe
	.align		4
        /*0010*/ 	.word	0x00000000
	.align		4
        /*0014*/ 	.word	0xfffffffd
	.align		4
        /*0018*/ 	.word	0x00000000
	.align		4
        /*001c*/ 	.word	0xfffffffc


//--------------------- .text.triton_poi_fused_max_pool2d_with_indices_20 --------------------------
	.section	.text.triton_poi_fused_max_pool2d_with_indices_20,"ax",@progbits
	.sectionflags	@"SHF_BARRIERS=1"
	.align	128
        .global         triton_poi_fused_max_pool2d_with_indices_20
        .type           triton_poi_fused_max_pool2d_with_indices_20,@function
        .size           triton_poi_fused_max_pool2d_with_indices_20,(.L_x_1 - triton_poi_fused_max_pool2d_with_indices_20)
        .other          triton_poi_fused_max_pool2d_with_indices_20,@"STO_CUDA_ENTRY STV_DEFAULT"
triton_poi_fused_max_pool2d_with_indices_20:
.text.triton_poi_fused_max_pool2d_with_indices_20:
[----:B------:R-:W0:Y:S01]  /*0000*/  LDC R1, c[0x0][0x28] ;  /* 0x00000a00ff017b82 */ /* 0x000e220000000800 */
[----:B------:R-:W1:Y:S07]  /*0010*/  S2R R31, SR_CTAID.X ;  /* 0x00000000001f7919 */ /* 0x000e6e0000002500 */
[----:B------:R-:W2:Y:S01]  /*0020*/  LDC.64 R22, c[0x0][0x210] ;  /* 0x00008400ff167b82 */ /* 0x000ea20000000a00 */
[----:B------:R-:W-:Y:S01]  /*0030*/  CS2R R32, SRZ ;  /* 0x0000000000207805 */ /* 0x000fe2000001ff00 */
[----:B------:R-:W-:Y:S01]  /*0040*/  ULDC.64 UR6, c[0x0][0x208] ;  /* 0x0000820000067ab9 */ /* 0x000fe20000000a00 */
[----:B------:R-:W3:Y:S01]  /*0050*/  S2R R20, SR_TID.X ;  /* 0x0000000000147919 */ /* 0x000ee20000002100 */
[----:B------:R-:W4:Y:S01]  /*0060*/  S2R R21, SR_CTAID.Y ;  /* 0x0000000000157919 */ /* 0x000f220000002600 */
[----:B-1----:R-:W-:Y:S01]  /*0070*/  IMAD.SHL.U32 R31, R31, 0x20, RZ ;  /* 0x000000201f1f7824 */ /* 0x002fe200078e00ff */
[----:B---3--:R-:W-:-:S04]  /*0080*/  SHF.R.U32.HI R4, RZ, 0x5, R20 ;  /* 0x00000005ff047819 */ /* 0x008fc80000011614 */
[----:B------:R-:W-:Y:S01]  /*0090*/  LOP3.LUT R0, R31, 0x1f, R20, 0xf8, !PT ;  /* 0x0000001f1f007812 */ /* 0x000fe200078ef814 */
[----:B----4-:R-:W-:-:S03]  /*00a0*/  IMAD.SHL.U32 R30, R21, 0x20, RZ ;  /* 0x00000020151e7824 */ /* 0x010fc600078e00ff */
[----:B------:R-:W-:Y:S02]  /*00b0*/  SHF.R.S32.HI R3, RZ, 0x1f, R0 ;  /* 0x0000001fff037819 */ /* 0x000fe40000011400 */
[----:B------:R-:W-:Y:S02]  /*00c0*/  ISETP.GE.AND P0, PT, R0, 0x40, PT ;  /* 0x000000400000780c */ /* 0x000fe40003f06270 */
[----:B------:R-:W-:Y:S02]  /*00d0*/  LEA.HI R2, R3, R0, RZ, 0x3 ;  /* 0x0000000003027211 */ /* 0x000fe400078f18ff */
[----:B------:R-:W-:Y:S02]  /*00e0*/  SGXT.U32 R3, R4, 0x2 ;  /* 0x000000020403781a */ /* 0x000fe40000000000 */
[C---:B------:R-:W-:Y:S01]  /*00f0*/  LOP3.LUT R5, R2.reuse, 0x7ffffff8, RZ, 0xc0, !PT ;  /* 0x7ffffff802057812 */ /* 0x040fe200078ec0ff */
[----:B------:R-:W-:Y:S01]  /*0100*/  IMAD.SHL.U32 R2, R2, 0x4, RZ ;  /* 0x0000000402027824 */ /* 0x000fe200078e00ff */
[----:B------:R-:W-:-:S03]  /*0110*/  LOP3.LUT R3, R30, R3, RZ, 0xfc, !PT ;  /* 0x000000031e037212 */ /* 0x000fc600078efcff */
[----:B------:R-:W-:Y:S01]  /*0120*/  IMAD.IADD R5, R0, 0x1, -R5 ;  /* 0x0000000100057824 */ /* 0x000fe200078e0a05 */
[----:B------:R-:W-:Y:S01]  /*0130*/  LOP3.LUT R2, R2, 0xffffffe0, RZ, 0xc0, !PT ;  /* 0xffffffe002027812 */ /* 0x000fe200078ec0ff */
[----:B------:R-:W-:-:S04]  /*0140*/  IMAD.SHL.U32 R3, R3, 0x100, RZ ;  /* 0x0000010003037824 */ /* 0x000fc800078e00ff */
[----:B------:R-:W-:Y:S01]  /*0150*/  IMAD R41, R5, 0x2, R2 ;  /* 0x0000000205297824 */ /* 0x000fe200078e0202 */
[----:B------:R-:W-:-:S03]  /*0160*/  LOP3.LUT R2, R3, 0x400, RZ, 0xfc, !PT ;  /* 0x0000040003027812 */ /* 0x000fc600078efcff */
[C---:B------:R-:W-:Y:S02]  /*0170*/  VIADD R7, R41.reuse, 0x1 ;  /* 0x0000000129077836 */ /* 0x040fe40000000000 */
[----:B------:R-:W-:Y:S02]  /*0180*/  IMAD.IADD R5, R41, 0x1, R3 ;  /* 0x0000000129057824 */ /* 0x000fe400078e0203 */
[----:B------:R-:W-:Y:S01]  /*0190*/  IMAD.IADD R11, R3, 0x1, R7 ;  /* 0x00000001030b7824 */ /* 0x000fe200078e0207 */
[----:B------:R-:W-:Y:S01]  /*01a0*/  CS2R R18, SRZ ;  /* 0x0000000000127805 */ /* 0x000fe2000001ff00 */
[----:B--2---:R-:W-:-:S04]  /*01b0*/  IMAD.WIDE R4, R5, 0x4, R22 ;  /* 0x0000000405047825 */ /* 0x004fc800078e0216 */
[----:B------:R-:W-:Y:S01]  /*01c0*/  IMAD.WIDE R10, R11, 0x4, R22 ;  /* 0x000000040b0a7825 */ /* 0x000fe200078e0216 */
[----:B------:R1:W2:Y:S03]  /*01d0*/  @!P0 LDG.E.EL R32, desc[UR6][R4.64] ;  /* 0x0000000604208981 */ /* 0x0002a6000c2e1900 */
[----:B------:R-:W-:Y:S01]  /*01e0*/  IMAD.IADD R9, R41, 0x1, R2 ;  /* 0x0000000129097824 */ /* 0x000fe200078e0202 */
[----:B------:R-:W2:Y:S01]  /*01f0*/  @!P0 LDG.E.EL R19, desc[UR6][R10.64] ;  /* 0x000000060a138981 */ /* 0x000ea2000c2e1900 */
[----:B------:R-:W-:Y:S02]  /*0200*/  IMAD.IADD R13, R2, 0x1, R7 ;  /* 0x00000001020d7824 */ /* 0x000fe400078e0207 */
[----:B------:R-:W-:-:S04]  /*0210*/  IMAD.WIDE R8, R9, 0x4, R22 ;  /* 0x0000000409087825 */ /* 0x000fc800078e0216 */
[----:B------:R-:W-:Y:S01]  /*0220*/  IMAD.WIDE R12, R13, 0x4, R22 ;  /* 0x000000040d0c7825 */ /* 0x000fe200078e0216 */
[----:B------:R3:W4:Y:S03]  /*0230*/  @!P0 LDG.E.EL R33, desc[UR6][R8.64] ;  /* 0x0000000608218981 */ /* 0x000726000c2e1900 */
[----:B------:R-:W-:Y:S01]  /*0240*/  VIADD R29, R41, 0x10 ;  /* 0x00000010291d7836 */ /* 0x000fe20000000000 */
[----:B------:R-:W4:Y:S01]  /*0250*/  @!P0 LDG.E.EL R18, desc[UR6][R12.64] ;  /* 0x000000060c128981 */ /* 0x000f22000c2e1900 */
[C---:B------:R-:W-:Y:S02]  /*0260*/  LOP3.LUT R0, R3.reuse, 0x800, RZ, 0xfc, !PT ;  /* 0x0000080003007812 */ /* 0x040fe400078efcff */
[--C-:B------:R-:W-:Y:S01]  /*0270*/  IMAD.IADD R25, R3, 0x1, R29.reuse ;  /* 0x0000000103197824 */ /* 0x100fe200078e021d */
[----:B------:R-:W-:Y:S01]  /*0280*/  CS2R R16, SRZ ;  /* 0x0000000000107805 */ /* 0x000fe2000001ff00 */
[----:B------:R-:W-:-:S02]  /*0290*/  IMAD.IADD R15, R2, 0x1, R29 ;  /* 0x00000001020f7824 */ /* 0x000fc400078e021d */
[----:B------:R-:W-:-:S04]  /*02a0*/  IMAD.WIDE R24, R25, 0x4, R22 ;  /* 0x0000000419187825 */ /* 0x000fc800078e0216 */
[----:B-1----:R-:W-:Y:S01]  /*02b0*/  IMAD.IADD R5, R41, 0x1, R0 ;  /* 0x0000000129057824 */ /* 0x002fe200078e0200 */
[----:B------:R1:W5:Y:S01]  /*02c0*/  @!P0 LDG.E.EL R16, desc[UR6][R24.64] ;  /* 0x0000000618108981 */ /* 0x000362000c2e1900 */
[----:B------:R-:W-:Y:S02]  /*02d0*/  IMAD.IADD R27, R0, 0x1, R7 ;  /* 0x00000001001b7824 */ /* 0x000fe400078e0207 */
[----:B---3--:R-:W-:Y:S01]  /*02e0*/  IMAD.WIDE R8, R5, 0x4, R22 ;  /* 0x0000000405087825 */ /* 0x008fe200078e0216 */
[----:B------:R-:W-:-:S03]  /*02f0*/  LOP3.LUT R43, R3, 0xc00, RZ, 0xfc, !PT ;  /* 0x00000c00032b7812 */ /* 0x000fc600078efcff */
[--C-:B------:R-:W-:Y:S01]  /*0300*/  IMAD.WIDE R4, R15, 0x4, R22.reuse ;  /* 0x000000040f047825 */ /* 0x100fe200078e0216 */
[----:B------:R-:W-:Y:S02]  /*0310*/  CS2R R34, SRZ ;  /* 0x0000000000227805 */ /* 0x000fe4000001ff00 */
[----:B------:R-:W-:Y:S01]  /*0320*/  CS2R R14, SRZ ;  /* 0x00000000000e7805 */ /* 0x000fe2000001ff00 */
[----:B------:R-:W-:Y:S01]  /*0330*/  IMAD.WIDE R26, R27, 0x4, R22 ;  /* 0x000000041b1a7825 */ /* 0x000fe200078e0216 */
[----:B------:R-:W3:Y:S03]  /*0340*/  @!P0 LDG.E.EL R17, desc[UR6][R4.64] ;  /* 0x0000000604118981 */ /* 0x000ee6000c2e1900 */
[----:B-1----:R-:W-:Y:S01]  /*0350*/  IMAD.IADD R25, R41, 0x1, R43 ;  /* 0x0000000129197824 */ /* 0x002fe200078e022b */
[----:B------:R1:W3:Y:S01]  /*0360*/  @!P0 LDG.E.EL R35, desc[UR6][R8.64] ;  /* 0x0000000608238981 */ /* 0x0002e2000c2e1900 */
[----:B------:R-:W-:-:S02]  /*0370*/  IMAD.IADD R11, R43, 0x1, R7 ;  /* 0x000000012b0b7824 */ /* 0x000fc400078e0207 */
[--C-:B------:R-:W-:Y:S01]  /*0380*/  IMAD.WIDE R24, R25, 0x4, R22.reuse ;  /* 0x0000000419187825 */ /* 0x100fe200078e0216 */
[----:B------:R-:W3:Y:S03]  /*0390*/  @!P0 LDG.E.EL R14, desc[UR6][R26.64] ;  /* 0x000000061a0e8981 */ /* 0x000ee6000c2e1900 */
[----:B------:R-:W-:Y:S01]  /*03a0*/  IMAD.WIDE R10, R11, 0x4, R22 ;  /* 0x000000040b0a7825 */ /* 0x000fe200078e0216 */
[----:B------:R1:W3:Y:S04]  /*03b0*/  @!P0 LDG.E.EL R34, desc[UR6][R24.64] ;  /* 0x0000000618228981 */ /* 0x0002e8000c2e1900 */
[----:B------:R1:W3:Y:S02]  /*03c0*/  @!P0 LDG.E.EL R15, desc[UR6][R10.64] ;  /* 0x000000060a0f8981 */ /* 0x0002e4000c2e1900 */
[----:B-1----:R-:W-:Y:S01]  /*03d0*/  IMAD.IADD R9, R0, 0x1, R29 ;  /* 0x0000000100097824 */ /* 0x002fe200078e021d */
[----:B0-----:R-:W-:-:S03]  /*03e0*/  CS2R R12, SRZ ;  /* 0x00000000000c7805 */ /* 0x001fc6000001ff00 */
[----:B------:R-:W-:-:S05]  /*03f0*/  IMAD.WIDE R8, R9, 0x4, R22 ;  /* 0x0000000409087825 */ /* 0x000fca00078e0216 */
[----:B------:R0:W3:Y:S01]  /*0400*/  @!P0 LDG.E.EL R13, desc[UR6][R8.64] ;  /* 0x00000006080d8981 */ /* 0x0000e2000c2e1900 */
[----:B------:R-:W-:-:S04]  /*0410*/  IMAD.IADD R5, R43, 0x1, R29 ;  /* 0x000000012b057824 */ /* 0x000fc800078e021d */
[----:B------:R-:W-:Y:S01]  /*0420*/  IMAD.WIDE R4, R5, 0x4, R22 ;  /* 0x0000000405047825 */ /* 0x000fe200078e0216 */
[----:B------:R-:W-:-:S04]  /*0430*/  LOP3.LUT R45, R3, 0x1000, RZ, 0xfc, !PT ;  /* 0x00001000032d7812 */ /* 0x000fc800078efcff */
[----:B------:R1:W3:Y:S01]  /*0440*/  @!P0 LDG.E.EL R12, desc[UR6][R4.64] ;  /* 0x00000006040c8981 */ /* 0x0002e2000c2e1900 */
[----:B------:R-:W-:Y:S02]  /*0450*/  IMAD.IADD R25, R41, 0x1, R45 ;  /* 0x0000000129197824 */ /* 0x000fe400078e022d */
[----:B------:R-:W-:Y:S01]  /*0460*/  IMAD.IADD R11, R45, 0x1, R7 ;  /* 0x000000012d0b7824 */ /* 0x000fe200078e0207 */
[----:B------:R-:W-:Y:S01]  /*0470*/  CS2R R36, SRZ ;  /* 0x0000000000247805 */ /* 0x000fe2000001ff00 */
[----:B------:R-:W-:Y:S02]  /*0480*/  IMAD.MOV.U32 R10, RZ, RZ, RZ ;  /* 0x000000ffff0a7224 */ /* 0x000fe400078e00ff */
[----:B------:R-:W-:-:S04]  /*0490*/  IMAD.WIDE R24, R25, 0x4, R22 ;  /* 0x0000000419187825 */ /* 0x000fc800078e0216 */
[----:B0-----:R-:W-:Y:S01]  /*04a0*/  IMAD.WIDE R8, R11, 0x4, R22 ;  /* 0x000000040b087825 */ /* 0x001fe200078e0216 */
[----:B------:R-:W-:Y:S01]  /*04b0*/  LOP3.LUT R44, R3, 0x1400, RZ, 0xfc, !PT ;  /* 0x00001400032c7812 */ /* 0x000fe200078efcff */
[----:B------:R-:W3:Y:S04]  /*04c0*/  @!P0 LDG.E.EL R37, desc[UR6][R24.64] ;  /* 0x0000000618258981 */ /* 0x000ee8000c2e1900 */
[----:B------:R0:W3:Y:S01]  /*04d0*/  @!P0 LDG.E.EL R10, desc[UR6][R8.64] ;  /* 0x00000006080a8981 */ /* 0x0000e2000c2e1900 */
[----:B------:R-:W-:Y:S02]  /*04e0*/  IMAD.IADD R27, R41, 0x1, R44 ;  /* 0x00000001291b7824 */ /* 0x000fe400078e022c */
[----:B-1----:R-:W-:Y:S02]  /*04f0*/  IMAD.IADD R5, R44, 0x1, R7 ;  /* 0x000000012c057824 */ /* 0x002fe400078e0207 */
[----:B------:R-:W-:-:S02]  /*0500*/  IMAD.MOV.U32 R11, RZ, RZ, RZ ;  /* 0x000000ffff0b7224 */ /* 0x000fc400078e00ff */
[----:B------:R-:W-:-:S04]  /*0510*/  IMAD.WIDE R26, R27, 0x4, R22 ;  /* 0x000000041b1a7825 */ /* 0x000fc800078e0216 */
[----:B------:R-:W-:Y:S01]  /*0520*/  IMAD.WIDE R4, R5, 0x4, R22 ;  /* 0x0000000405047825 */ /* 0x000fe200078e0216 */
[----:B------:R-:W3:Y:S04]  /*0530*/  @!P0 LDG.E.EL R36, desc[UR6][R26.64] ;  /* 0x000000061a248981 */ /* 0x000ee8000c2e1900 */
[----:B------:R1:W3:Y:S01]  /*0540*/  @!P0 LDG.E.EL R11, desc[UR6][R4.64] ;  /* 0x00000006040b8981 */ /* 0x0002e2000c2e1900 */
[----:B0-----:R-:W-:Y:S01]  /*0550*/  IMAD.IADD R8, R45, 0x1, R29 ;  /* 0x000000012d087824 */ /* 0x001fe200078e021d */
[----:B------:R-:W-:-:S03]  /*0560*/  LOP3.LUT R42, R3, 0x1800, RZ, 0xfc, !PT ;  /* 0x00001800032a7812 */ /* 0x000fc600078efcff */
[----:B-1----:R-:W-:Y:S01]  /*0570*/  IMAD.WIDE R4, R8, 0x4, R22 ;  /* 0x0000000408047825 */ /* 0x002fe200078e0216 */
[----:B------:R-:W-:-:S03]  /*0580*/  CS2R R8, SRZ ;  /* 0x0000000000087805 */ /* 0x000fc6000001ff00 */
[----:B------:R-:W-:-:S03]  /*0590*/  IMAD.IADD R6, R41, 0x1, R42 ;  /* 0x0000000129067824 */ /* 0x000fc600078e022a */
[----:B------:R-:W3:Y:S01]  /*05a0*/  @!P0 LDG.E.EL R9, desc[UR6][R4.64] ;  /* 0x0000000604098981 */ /* 0x000ee2000c2e1900 */
[----:B------:R-:W-:Y:S02]  /*05b0*/  IMAD.MOV.U32 R39, RZ, RZ, RZ ;  /* 0x000000ffff277224 */ /* 0x000fe400078e00ff */
[----:B------:R-:W-:-:S04]  /*05c0*/  IMAD.WIDE R24, R6, 0x4, R22 ;  /* 0x0000000406187825 */ /* 0x000fc800078e0216 */
[----:B------:R-:W-:Y:S01]  /*05d0*/  IMAD.IADD R6, R42, 0x1, R7 ;  /* 0x000000012a067824 */ /* 0x000fe200078e0207 */
[----:B------:R0:W3:Y:S01]  /*05e0*/  @!P0 LDG.E.EL R39, desc[UR6][R24.64] ;  /* 0x0000000618278981 */ /* 0x0000e2000c2e1900 */
[----:B------:R-:W-:Y:S02]  /*05f0*/  IMAD.IADD R28, R44, 0x1, R29 ;  /* 0x000000012c1c7824 */ /* 0x000fe400078e021d */
[----:B------:R-:W-:-:S04]  /*0600*/  IMAD.WIDE R26, R6, 0x4, R22 ;  /* 0x00000004061a7825 */ /* 0x000fc800078e0216 */
[----:B------:R-:W-:Y:S01]  /*0610*/  IMAD.MOV.U32 R6, RZ, RZ, RZ ;  /* 0x000000ffff067224 */ /* 0x000fe200078e00ff */
[----:B------:R-:W-:Y:S01]  /*0620*/  LOP3.LUT R38, R3, 0x1c00, RZ, 0xfc, !PT ;  /* 0x00001c0003267812 */ /* 0x000fe200078efcff */
[----:B------:R-:W3:Y:S01]  /*0630*/  @!P0 LDG.E.EL R8, desc[UR6][R26.64] ;  /* 0x000000061a088981 */ /* 0x000ee2000c2e1900 */
[----:B0-----:R-:W-:-:S05]  /*0640*/  IMAD.WIDE R24, R28, 0x4, R22 ;  /* 0x000000041c187825 */ /* 0x001fca00078e0216 */
[----:B------:R0:W3:Y:S01]  /*0650*/  @!P0 LDG.E.EL R6, desc[UR6][R24.64] ;  /* 0x0000000618068981 */ /* 0x0000e2000c2e1900 */
[----:B------:R-:W-:Y:S02]  /*0660*/  IMAD.IADD R28, R38, 0x1, R7 ;  /* 0x00000001261c7824 */ /* 0x000fe400078e0207 */
[----:B------:R-:W-:Y:S02]  /*0670*/  IMAD.MOV.U32 R7, RZ, RZ, RZ ;  /* 0x000000ffff077224 */ /* 0x000fe400078e00ff */
[----:B0-----:R-:W-:-:S05]  /*0680*/  IMAD.WIDE R24, R28, 0x4, R22 ;  /* 0x000000041c187825 */ /* 0x001fca00078e0216 */
[----:B------:R0:W3:Y:S01]  /*0690*/  @!P0 LDG.E.EL R7, desc[UR6][R24.64] ;  /* 0x0000000618078981 */ /* 0x0000e2000c2e1900 */
[----:B------:R-:W-:Y:S02]  /*06a0*/  IMAD.MOV.U32 R40, RZ, RZ, RZ ;  /* 0x000000ffff287224 */ /* 0x000fe400078e00ff */
[----:B0-----:R-:W-:-:S04]  /*06b0*/  IMAD.IADD R25, R41, 0x1, R38 ;  /* 0x0000000129197824 */ /* 0x001fc800078e0226 */
[----:B------:R-:W-:-:S05]  /*06c0*/  IMAD.WIDE R24, R25, 0x4, R22 ;  /* 0x0000000419187825 */ /* 0x000fca00078e0216 */
[----:B------:R-:W3:Y:S01]  /*06d0*/  @!P0 LDG.E.EL R40, desc[UR6][R24.64] ;  /* 0x0000000618288981 */ /* 0x000ee2000c2e1900 */
[----:B------:R-:W-:Y:S01]  /*06e0*/  IMAD.IADD R28, R42, 0x1, R29 ;  /* 0x000000012a1c7824 */ /* 0x000fe200078e021d */
[----:B------:R-:W-:-:S03]  /*06f0*/  CS2R R4, SRZ ;  /* 0x0000000000047805 */ /* 0x000fc6000001ff00 */
[----:B------:R-:W-:-:S05]  /*0700*/  IMAD.WIDE R26, R28, 0x4, R22 ;  /* 0x000000041c1a7825 */ /* 0x000fca00078e0216 */
[----:B------:R0:W3:Y:S01]  /*0710*/  @!P0 LDG.E.EL R5, desc[UR6][R26.64] ;  /* 0x000000061a058981 */ /* 0x0000e2000c2e1900 */
[----:B------:R-:W-:-:S04]  /*0720*/  IMAD.IADD R29, R38, 0x1, R29 ;  /* 0x00000001261d7824 */ /* 0x000fc800078e021d */
[----:B------:R-:W-:-:S04]  /*0730*/  IMAD.WIDE R28, R29, 0x4, R22 ;  /* 0x000000041d1c7825 */ /* 0x000fc800078e0216 */
[----:B------:R-:W-:Y:S01]  /*0740*/  VIADD R41, R41, 0x11 ;  /* 0x0000001129297836 */ /* 0x000fe20000000000 */
[----:B------:R1:W3:Y:S03]  /*0750*/  @!P0 LDG.E.EL R4, desc[UR6][R28.64] ;  /* 0x000000061c048981 */ /* 0x0002e6000c2e1900 */
[----:B0-----:R-:W-:Y:S02]  /*0760*/  IMAD.IADD R27, R3, 0x1, R41 ;  /* 0x00000001031b7824 */ /* 0x001fe400078e0229 */
[----:B------:R-:W-:Y:S02]  /*0770*/  IMAD.MOV.U32 R3, RZ, RZ, RZ ;  /* 0x000000ffff037224 */ /* 0x000fe400078e00ff */
[----:B------:R-:W-:-:S05]  /*0780*/  IMAD.WIDE R26, R27, 0x4, R22 ;  /* 0x000000041b1a7825 */ /* 0x000fca00078e0216 */
[----:B------:R0:W3:Y:S01]  /*0790*/  @!P0 LDG.E.EL R3, desc[UR6][R26.64] ;  /* 0x000000061a038981 */ /* 0x0000e2000c2e1900 */
[----:B-1----:R-:W-:Y:S02]  /*07a0*/  IMAD.IADD R29, R2, 0x1, R41 ;  /* 0x00000001021d7824 */ /* 0x002fe400078e0229 */
[----:B------:R-:W-:Y:S02]  /*07b0*/  IMAD.MOV.U32 R2, RZ, RZ, RZ ;  /* 0x000000ffff027224 */ /* 0x000fe400078e00ff */
[----:B------:R-:W-:-:S05]  /*07c0*/  IMAD.WIDE R28, R29, 0x4, R22 ;  /* 0x000000041d1c7825 */ /* 0x000fca00078e0216 */
[----:B------:R1:W3:Y:S01]  /*07d0*/  @!P0 LDG.E.EL R2, desc[UR6][R28.64] ;  /* 0x000000061c028981 */ /* 0x0002e2000c2e1900 */
[----:B------:R-:W-:Y:S02]  /*07e0*/  IMAD.IADD R25, R0, 0x1, R41 ;  /* 0x0000000100197824 */ /* 0x000fe400078e0229 */
[----:B------:R-:W-:Y:S02]  /*07f0*/  IMAD.MOV.U32 R0, RZ, RZ, RZ ;  /* 0x000000ffff007224 */ /* 0x000fe400078e00ff */
[----:B------:R-:W-:-:S05]  /*0800*/  IMAD.WIDE R24, R25, 0x4, R22 ;  /* 0x0000000419187825 */ /* 0x000fca00078e0216 */
[----:B------:R1:W3:Y:S01]  /*0810*/  @!P0 LDG.E.EL R0, desc[UR6][R24.64] ;  /* 0x0000000618008981 */ /* 0x0002e2000c2e1900 */
        /* <DEDUP_REMOVED lines=11> */
[----:B------:R-:W3:Y:S01]  /*08d0*/  @!P0 LDG.E.EL R44, desc[UR6][R24.64] ;  /* 0x00000006182c8981 */ /* 0x000ee2000c2e1900 */
[----:B0-----:R-:W-:Y:S02]  /*08e0*/  IMAD.IADD R27, R42, 0x1, R41 ;  /* 0x000000012a1b7824 */ /* 0x001fe400078e0229 */
[----:B------:R-:W-:Y:S02]  /*08f0*/  IMAD.MOV.U32 R42, RZ, RZ, RZ ;  /* 0x000000ffff2a7224 */ /* 0x000fe400078e00ff */
[----:B------:R-:W-:-:S05]  /*0900*/  IMAD.WIDE R26, R27, 0x4, R22 ;  /* 0x000000041b1a7825 */ /* 0x000fca00078e0216 */
[----:B------:R-:W3:Y:S01]  /*0910*/  @!P0 LDG.E.EL R42, desc[UR6][R26.64] ;  /* 0x000000061a2a8981 */ /* 0x000ee2000c2e1900 */
[----:B------:R-:W-:Y:S02]  /*0920*/  IMAD.IADD R41, R38, 0x1, R41 ;  /* 0x0000000126297824 */ /* 0x000fe400078e0229 */
[----:B-1----:R-:W-:Y:S02]  /*0930*/  IMAD.MOV.U32 R29, RZ, RZ, RZ ;  /* 0x000000ffff1d7224 */ /* 0x002fe400078e00ff */
[----:B------:R-:W-:-:S05]  /*0940*/  IMAD.WIDE R22, R41, 0x4, R22 ;  /* 0x0000000429167825 */ /* 0x000fca00078e0216 */
[----:B------:R0:W3:Y:S01]  /*0950*/  @!P0 LDG.E.EL R29, desc[UR6][R22.64] ;  /* 0x00000006161d8981 */ /* 0x0000e2000c2e1900 */
[C---:B--2---:R-:W-:Y:S02]  /*0960*/  FSETP.GT.AND P1, PT, R19.reuse, R32, PT ;  /* 0x000000201300720b */ /* 0x044fe40003f24000 */
[----:B------:R-:W-:Y:S02]  /*0970*/  FSETP.NAN.AND P0, PT, R19, R19, PT ;  /* 0x000000131300720b */ /* 0x000fe40003f08000 */
[----:B----4-:R-:W-:-:S09]  /*0980*/  FSETP.GT.AND P2, PT, R18, R33, PT ;  /* 0x000000211200720b */ /* 0x010fd20003f44000 */
[----:B------:R-:W-:Y:S02]  /*0990*/  @!P1 FSEL R19, R19, R32, P0 ;  /* 0x0000002013139208 */ /* 0x000fe40000000000 */
[C---:B------:R-:W-:Y:S02]  /*09a0*/  FSETP.NAN.AND P0, PT, R18.reuse, R18, PT ;  /* 0x000000121200720b */ /* 0x040fe40003f08000 */
[----:B0-----:R-:W-:Y:S02]  /*09b0*/  P2R R22, PR, RZ, 0x2 ;  /* 0x00000002ff167803 */ /* 0x001fe40000000000 */
[----:B-----5:R-:W-:Y:S02]  /*09c0*/  FSETP.GEU.AND P1, PT, R19, R16, PT ;  /* 0x000000101300720b */ /* 0x020fe40003f2e000 */
[----:B------:R-:W-:Y:S02]  /*09d0*/  @!P2 FSEL R18, R18, R33, P0 ;  /* 0x000000211212a208 */ /* 0x000fe40000000000 */
[----:B------:R-:W-:-:S02]  /*09e0*/  P2R R23, PR, RZ, 0x4 ;  /* 0x00000004ff177803 */ /* 0x000fc40000000000 */
[----:B------:R-:W-:Y:S02]  /*09f0*/  FSETP.NAN.AND P0, PT, R16, R16, PT ;  /* 0x000000101000720b */ /* 0x000fe40003f08000 */
[----:B---3--:R-:W-:-:S05]  /*0a00*/  FSETP.GEU.AND P3, PT, R18, R17, PT ;  /* 0x000000111200720b */ /* 0x008fca0003f6e000 */
[----:B------:R-:W-:Y:S02]  /*0a10*/  @P1 FSEL R16, R16, R19, P0 ;  /* 0x0000001310101208 */ /* 0x000fe40000000000 */
[----:B------:R-:W-:Y:S02]  /*0a20*/  P2R R24, PR, RZ, 0x2 ;  /* 0x00000002ff187803 */ /* 0x000fe40000000000 */
[----:B------:R-:W-:Y:S02]  /*0a30*/  FSETP.GT.AND P2, PT, R14, R35, PT ;  /* 0x000000230e00720b */ /* 0x000fe40003f44000 */
[----:B------:R-:W-:Y:S02]  /*0a40*/  FSETP.NAN.AND P0, PT, R17, R17, PT ;  /* 0x000000111100720b */ /* 0x000fe40003f08000 */
[----:B------:R-:W-:Y:S02]  /*0a50*/  FSETP.GT.AND P1, PT, R15, R34, PT ;  /* 0x000000220f00720b */ /* 0x000fe40003f24000 */
[----:B------:R-:W-:-:S02]  /*0a60*/  @P3 FSEL R17, R17, R18, P0 ;  /* 0x0000001211113208 */ /* 0x000fc40000000000 */
[----:B------:R-:W-:-:S05]  /*0a70*/  FSETP.NAN.AND P0, PT, R14, R14, PT ;  /* 0x0000000e0e00720b */ /* 0x000fca0003f08000 */
[----:B------:R-:W-:Y:S02]  /*0a80*/  @!P2 FSEL R14, R14, R35, P0 ;  /* 0x000000230e0ea208 */ /* 0x000fe40000000000 */
[C---:B------:R-:W-:Y:S02]  /*0a90*/  FSETP.NAN.AND P0, PT, R15.reuse, R15, PT ;  /* 0x0000000f0f00720b */ /* 0x040fe40003f08000 */
[----:B------:R-:W-:Y:S02]  /*0aa0*/  P2R R18, PR, RZ, 0x2 ;  /* 0x00000002ff127803 */ /* 0x000fe40000000000 */
[----:B------:R-:W-:Y:S02]  /*0ab0*/  @!P1 FSEL R15, R15, R34, P0 ;  /* 0x000000220f0f9208 */ /* 0x000fe40000000000 */
[-C--:B------:R-:W-:Y:S02]  /*0ac0*/  FSETP.GEU.AND P1, PT, R14, R13.reuse, PT ;  /* 0x0000000d0e00720b */ /* 0x080fe40003f2e000 */
[----:B------:R-:W-:-:S02]  /*0ad0*/  FSETP.NAN.AND P0, PT, R13, R13, PT ;  /* 0x0000000d0d00720b */ /* 0x000fc40003f08000 */
[----:B------:R-:W-:-:S09]  /*0ae0*/  P2R R27, PR, RZ, 0x2 ;  /* 0x00000002ff1b7803 */ /* 0x000fd20000000000 */
[----:B------:R-:W-:Y:S02]  /*0af0*/  @P1 FSEL R13, R13, R14, P0 ;  /* 0x0000000e0d0d1208 */ /* 0x000fe40000000000 */
[-C--:B------:R-:W-:Y:S02]  /*0b00*/  FSETP.GEU.AND P1, PT, R15, R12.reuse, PT ;  /* 0x0000000c0f00720b */ /* 0x080fe40003f2e000 */
[----:B------:R-:W-:Y:S02]  /*0b10*/  FSETP.NAN.AND P0, PT, R12, R12, PT ;  /* 0x0000000c0c00720b */ /* 0x000fe40003f08000 */
[----:B------:R-:W-:-:S09]  /*0b20*/  P2R R28, PR, RZ, 0x2 ;  /* 0x00000002ff1c7803 */ /* 0x000fd20000000000 */
[----:B------:R-:W-:Y:S02]  /*0b30*/  @P1 FSEL R12, R12, R15, P0 ;  /* 0x0000000f0c0c1208 */ /* 0x000fe40000000000 */
[C---:B------:R-:W-:Y:S02]  /*0b40*/  FSETP.GT.AND P1, PT, R10.reuse, R37, PT ;  /* 0x000000250a00720b */ /* 0x040fe40003f24000 */
[----:B------:R-:W-:Y:S02]  /*0b50*/  FSETP.NAN.AND P0, PT, R10, R10, PT ;  /* 0x0000000a0a00720b */ /* 0x000fe40003f08000 */
[----:B------:R-:W-:-:S09]  /*0b60*/  P2R R14, PR, RZ, 0x2 ;  /* 0x00000002ff0e7803 */ /* 0x000fd20000000000 */
[----:B------:R-:W-:Y:S02]  /*0b70*/  @!P1 FSEL R10, R10, R37, P0 ;  /* 0x000000250a0a9208 */ /* 0x000fe40000000000 */
[C---:B------:R-:W-:Y:S02]  /*0b80*/  FSETP.GT.AND P1, PT, R11.reuse, R36, PT ;  /* 0x000000240b00720b */ /* 0x040fe40003f24000 */
[----:B------:R-:W-:Y:S02]  /*0b90*/  FSETP.NAN.AND P0, PT, R11, R11, PT ;  /* 0x0000000b0b00720b */ /* 0x000fe40003f08000 */
[----:B------:R-:W-:-:S09]  /*0ba0*/  P2R R32, PR, RZ, 0x2 ;  /* 0x00000002ff207803 */ /* 0x000fd20000000000 */
[----:B------:R-:W-:Y:S02]  /*0bb0*/  @!P1 FSEL R11, R11, R36, P0 ;  /* 0x000000240b0b9208 */ /* 0x000fe40000000000 */
[-C--:B------:R-:W-:Y:S02]  /*0bc0*/  FSETP.GEU.AND P1, PT, R10, R9.reuse, PT ;  /* 0x000000090a00720b */ /* 0x080fe40003f2e000 */
[----:B------:R-:W-:Y:S02]  /*0bd0*/  FSETP.NAN.AND P0, PT, R9, R9, PT ;  /* 0x000000090900720b */ /* 0x000fe40003f08000 */
        /* <DEDUP_REMOVED lines=22> */
[-C--:B------:R-:W-:Y:S02]  /*0d40*/  FSETP.GEU.AND P1, PT, R16, R3.reuse, PT ;  /* 0x000000031000720b */ /* 0x080fe40003f2e000 */
[----:B------:R-:W-:Y:S02]  /*0d50*/  FSETP.NAN.AND P0, PT, R3, R3, PT ;  /* 0x000000030300720b */ /* 0x000fe40003f08000 */
[----:B------:R-:W-:-:S09]  /*0d60*/  P2R R10, PR, RZ, 0x2 ;  /* 0x00000002ff0a7803 */ /* 0x000fd20000000000 */
[----:B------:R-:W-:Y:S02]  /*0d70*/  @P1 SEL R3, R3, R16, P0 ;  /* 0x0000001003031207 */ /* 0x000fe40000000000 */
[-C--:B------:R-:W-:Y:S02]  /*0d80*/  FSETP.GEU.AND P0, PT, R17, R2.reuse, PT ;  /* 0x000000021100720b */ /* 0x080fe40003f0e000 */
[----:B------:R-:W-:Y:S02]  /*0d90*/  FSETP.NAN.AND P1, PT, R2, R2, PT ;  /* 0x000000020200720b */ /* 0x000fe40003f28000 */
[----:B------:R-:W-:-:S09]  /*0da0*/  P2R R7, PR, RZ, 0x1 ;  /* 0x00000001ff077803 */ /* 0x000fd20000000000 */
[----:B------:R-:W-:Y:S02]  /*0db0*/  @P0 SEL R2, R2, R17, P1 ;  /* 0x0000001102020207 */ /* 0x000fe40000800000 */
[----:B------:R-:W-:Y:S02]  /*0dc0*/  FSETP.GEU.AND P1, PT, R13, R0, PT ;  /* 0x000000000d00720b */ /* 0x000fe40003f2e000 */
[----:B------:R-:W-:Y:S02]  /*0dd0*/  ISETP.NE.AND P0, PT, R10, RZ, PT ;  /* 0x000000ff0a00720c */ /* 0x000fe40003f05270 */
[----:B------:R-:W-:Y:S02]  /*0de0*/  P2R R26, PR, RZ, 0x4 ;  /* 0x00000004ff1a7803 */ /* 0x000fe40000000000 */
[----:B------:R-:W-:Y:S02]  /*0df0*/  P2R R10, PR, RZ, 0x1 ;  /* 0x00000001ff0a7803 */ /* 0x000fe40000000000 */
[----:B------:R-:W-:-:S02]  /*0e00*/  ISETP.NE.AND P0, PT, R34, RZ, PT ;  /* 0x000000ff2200720c */ /* 0x000fc40003f05270 */
[C---:B------:R-:W-:Y:S02]  /*0e10*/  FSETP.NAN.AND P2, PT, R0.reuse, R0, PT ;  /* 0x000000000000720b */ /* 0x040fe40003f48000 */
[----:B------:R-:W-:Y:S02]  /*0e20*/  P2R R11, PR, RZ, 0x1 ;  /* 0x00000001ff0b7803 */ /* 0x000fe40000000000 */
[----:B------:R-:W-:Y:S02]  /*0e30*/  @P1 SEL R0, R0, R13, P2 ;  /* 0x0000000d00001207 */ /* 0x000fe40001000000 */
[----:B------:R-:W-:Y:S02]  /*0e40*/  ISETP.NE.AND P0, PT, R15, RZ, PT ;  /* 0x000000ff0f00720c */ /* 0x000fe40003f05270 */
[----:B------:R-:W-:Y:S02]  /*0e50*/  FSETP.GEU.AND P2, PT, R12, R43, PT ;  /* 0x0000002b0c00720b */ /* 0x000fe40003f4e000 */
[----:B------:R-:W-:-:S02]  /*0e60*/  P2R R15, PR, RZ, 0x1 ;  /* 0x00000001ff0f7803 */ /* 0x000fc40000000000 */
[----:B------:R-:W-:Y:S02]  /*0e70*/  ISETP.NE.AND P0, PT, R28, RZ, PT ;  /* 0x000000ff1c00720c */ /* 0x000fe40003f05270 */
[----:B------:R-:W-:Y:S02]  /*0e80*/  P2R R19, PR, RZ, 0x8 ;  /* 0x00000008ff137803 */ /* 0x000fe40000000000 */
[----:B------:R-:W-:Y:S02]  /*0e90*/  P2R R28, PR, RZ, 0x1 ;  /* 0x00000001ff1c7803 */ /* 0x000fe40000000000 */
[----:B------:R-:W-:Y:S02]  /*0ea0*/  FSETP.NAN.AND P3, PT, R43, R43, PT ;  /* 0x0000002b2b00720b */ /* 0x000fe40003f68000 */
[----:B------:R-:W-:Y:S02]  /*0eb0*/  ISETP.NE.AND P0, PT, R27, RZ, PT ;  /* 0x000000ff1b00720c */ /* 0x000fe40003f05270 */
[----:B------:R-:W-:-:S02]  /*0ec0*/  @P2 SEL R43, R43, R12, P3 ;  /* 0x0000000c2b2b2207 */ /* 0x000fc40001800000 */
[----:B------:R-:W-:Y:S02]  /*0ed0*/  P2R R27, PR, RZ, 0x1 ;  /* 0x00000001ff1b7803 */ /* 0x000fe40000000000 */
[----:B------:R-:W-:Y:S02]  /*0ee0*/  FSETP.GEU.AND P3, PT, R9, R45, PT ;  /* 0x0000002d0900720b */ /* 0x000fe40003f6e000 */
[----:B------:R-:W-:-:S04]  /*0ef0*/  ISETP.NE.AND P0, PT, R19, RZ, PT ;  /* 0x000000ff1300720c */ /* 0x000fc80003f05270 */
[----:B------:R-:W-:Y:S02]  /*0f00*/  P2R R19, PR, RZ, 0x1 ;  /* 0x00000001ff137803 */ /* 0x000fe40000000000 */
[----:B------:R-:W-:Y:S02]  /*0f10*/  ISETP.NE.AND P0, PT, R24, RZ, PT ;  /* 0x000000ff1800720c */ /* 0x000fe40003f05270 */
[----:B------:R-:W-:Y:S02]  /*0f20*/  FSETP.NAN.AND P4, PT, R45, R45, PT ;  /* 0x0000002d2d00720b */ /* 0x000fe40003f88000 */
[----:B------:R-:W-:Y:S02]  /*0f30*/  P2R R34, PR, RZ, 0x1 ;  /* 0x00000001ff227803 */ /* 0x000fe40000000000 */
[----:B------:R-:W-:Y:S02]  /*0f40*/  ISETP.NE.AND P0, PT, R35, RZ, PT ;  /* 0x000000ff2300720c */ /* 0x000fe40003f05270 */
[----:B------:R-:W-:-:S02]  /*0f50*/  @P3 SEL R45, R45, R9, P4 ;  /* 0x000000092d2d3207 */ /* 0x000fc40002000000 */
[----:B------:R-:W-:Y:S02]  /*0f60*/  FSETP.GEU.AND P4, PT, R6, R44, PT ;  /* 0x0000002c0600720b */ /* 0x000fe40003f8e000 */
[----:B------:R-:W-:Y:S02]  /*0f70*/  P2R R35, PR, RZ, 0x1 ;  /* 0x00000001ff237803 */ /* 0x000fe40000000000 */
[----:B------:R-:W-:-:S04]  /*0f80*/  ISETP.NE.AND P0, PT, R33, RZ, PT ;  /* 0x000000ff2100720c */ /* 0x000fc80003f05270 */
[----:B------:R-:W-:Y:S02]  /*0f90*/  P2R R17, PR, RZ, 0x1 ;  /* 0x00000001ff117803 */ /* 0x000fe40000000000 */
[----:B------:R-:W-:Y:S02]  /*0fa0*/  ISETP.NE.AND P0, PT, R32, RZ, PT ;  /* 0x000000ff2000720c */ /* 0x000fe40003f05270 */
[----:B------:R-:W-:Y:S02]  /*0fb0*/  FSETP.NAN.AND P5, PT, R44, R44, PT ;  /* 0x0000002c2c00720b */ /* 0x000fe40003fa8000 */
[----:B------:R-:W-:Y:S02]  /*0fc0*/  P2R R32, PR, RZ, 0x1 ;  /* 0x00000001ff207803 */ /* 0x000fe40000000000 */
[----:B------:R-:W-:Y:S02]  /*0fd0*/  ISETP.NE.AND P0, PT, R14, RZ, PT ;  /* 0x000000ff0e00720c */ /* 0x000fe40003f05270 */
[----:B------:R-:W-:-:S02]  /*0fe0*/  @P4 SEL R44, R44, R6, P5 ;  /* 0x000000062c2c4207 */ /* 0x000fc40002800000 */
[-C--:B------:R-:W-:Y:S02]  /*0ff0*/  FSETP.GEU.AND P5, PT, R5, R42.reuse, PT ;  /* 0x0000002a0500720b */ /* 0x080fe40003fae000 */
[----:B------:R-:W-:Y:S02]  /*1000*/  P2R R33, PR, RZ, 0x1 ;  /* 0x00000001ff217803 */ /* 0x000fe40000000000 */
[----:B------:R-:W-:Y:S02]  /*1010*/  ISETP.NE.AND P0, PT, R18, RZ, PT ;  /* 0x000000ff1200720c */ /* 0x000fe40003f05270 */
[----:B------:R-:W-:Y:S02]  /*1020*/  FSETP.NAN.AND P6, PT, R42, R42, PT ;  /* 0x0000002a2a00720b */ /* 0x000fe40003fc8000 */
[----:B------:R-:W-:Y:S02]  /*1030*/  P2R R24, PR, RZ, 0x1 ;  /* 0x00000001ff187803 */ /* 0x000fe40000000000 */
[----:B------:R-:W-:-:S03]  /*1040*/  ISETP.NE.AND P0, PT, R26, RZ, PT ;  /* 0x000000ff1a00720c */ /* 0x000fc60003f05270 */
[----:B------:R-:W-:Y:S02]  /*1050*/  @P5 SEL R42, R42, R5, P6 ;  /* 0x000000052a2a5207 */ /* 0x000fe40003000000 */
[----:B------:R-:W-:Y:S02]  /*1060*/  P2R R18, PR, RZ, 0x1 ;  /* 0x00000001ff127803 */ /* 0x000fe40000000000 */
[----:B------:R-:W-:Y:S02]  /*1070*/  ISETP.NE.AND P0, PT, R23, RZ, PT ;  /* 0x000000ff1700720c */ /* 0x000fe40003f05270 */
[----:B------:R-:W-:Y:S02]  /*1080*/  FSETP.GEU.AND P6, PT, R4, R29, PT ;  /* 0x0000001d0400720b */ /* 0x000fe40003fce000 */
[----:B------:R-:W-:Y:S02]  /*1090*/  P2R R16, PR, RZ, 0x1 ;  /* 0x00000001ff107803 */ /* 0x000fe40000000000 */
[----:B------:R-:W-:-:S04]  /*10a0*/  ISETP.NE.AND P0, PT, R22, RZ, PT ;  /* 0x000000ff1600720c */ /* 0x000fc80003f05270 */
[----:B------:R-:W-:Y:S02]  /*10b0*/  P2R R14, PR, RZ, 0x1 ;  /* 0x00000001ff0e7803 */ /* 0x000fe40000000000 */
[----:B------:R-:W-:-:S04]  /*10c0*/  FSETP.NAN.AND P0, PT, R29, R29, PT ;  /* 0x0000001d1d00720b */ /* 0x000fc80003f08000 */
[----:B------:R-:W-:Y:S02]  /*10d0*/  @P6 SEL R29, R29, R4, P0 ;  /* 0x000000041d1d6207 */ /* 0x000fe40000000000 */
[----:B------:R-:W-:-:S04]  /*10e0*/  ISETP.NE.AND P0, PT, R14, RZ, PT ;  /* 0x000000ff0e00720c */ /* 0x000fc80003f05270 */
[----:B------:R-:W-:Y:S02]  /*10f0*/  SEL R4, RZ, 0x1, !P0 ;  /* 0x00000001ff047807 */ /* 0x000fe40004000000 */
        /* <DEDUP_REMOVED lines=12> */
[----:B------:R-:W-:Y:S01]  /*11c0*/  ISETP.NE.AND P0, PT, R35, RZ, PT ;  /* 0x000000ff2300720c */ /* 0x000fe20003f05270 */
[----:B------:R-:W0:Y:S03]  /*11d0*/  S2R R23, SR_TID.X ;  /* 0x0000000000177919 */ /* 0x000e260000002100 */
[----:B------:R-:W-:Y:S02]  /*11e0*/  SEL R12, RZ, 0x1, !P0 ;  /* 0x00000001ff0c7807 */ /* 0x000fe40004000000 */
[----:B------:R-:W-:-:S04]  /*11f0*/  ISETP.NE.AND P0, PT, R34, RZ, PT ;  /* 0x000000ff2200720c */ /* 0x000fc80003f05270 */
[----:B------:R-:W-:Y:S02]  /*1200*/  SEL R4, R4, 0x2, P0 ;  /* 0x0000000204047807 */ /* 0x000fe40000000000 */
[----:B------:R-:W-:Y:S01]  /*1210*/  ISETP.NE.AND P0, PT, R19, RZ, PT ;  /* 0x000000ff1300720c */ /* 0x000fe20003f05270 */
[----:B------:R-:W1:Y:S03]  /*1220*/  S2UR UR5, SR_CgaCtaId ;  /* 0x00000000000579c3 */ /* 0x000e660000008800 */
[----:B------:R-:W-:Y:S02]  /*1230*/  SEL R5, R5, 0x2, P0 ;  /* 0x0000000205057807 */ /* 0x000fe40000000000 */
[----:B------:R-:W-:-:S04]  /*1240*/  ISETP.NE.AND P0, PT, R27, RZ, PT ;  /* 0x000000ff1b00720c */ /* 0x000fc80003f05270 */
[----:B------:R-:W-:Y:S02]  /*1250*/  SEL R6, R6, 0x2, P0 ;  /* 0x0000000206067807 */ /* 0x000fe40000000000 */
[----:B------:R-:W-:-:S04]  /*1260*/  ISETP.NE.AND P0, PT, R28, RZ, PT ;  /* 0x000000ff1c00720c */ /* 0x000fc80003f05270 */
[----:B------:R-:W-:Y:S02]  /*1270*/  SEL R24, R24, 0x2, P0 ;  /* 0x0000000218187807 */ /* 0x000fe40000000000 */
[----:B------:R-:W-:-:S04]  /*1280*/  ISETP.NE.AND P0, PT, R15, RZ, PT ;  /* 0x000000ff0f00720c */ /* 0x000fc80003f05270 */
[----:B------:R-:W-:Y:S02]  /*1290*/  SEL R16, R16, 0x2, P0 ;  /* 0x0000000210107807 */ /* 0x000fe40000000000 */
[----:B------:R-:W-:Y:S01]  /*12a0*/  ISETP.NE.AND P0, PT, R11, RZ, PT ;  /* 0x000000ff0b00720c */ /* 0x000fe20003f05270 */
[----:B0-----:R-:W-:-:S03]  /*12b0*/  IMAD.SHL.U32 R15, R23, 0x20, RZ ;  /* 0x00000020170f7824 */ /* 0x001fc600078e00ff */
[----:B------:R-:W-:Y:S02]  /*12c0*/  SEL R14, R14, 0x2, P0 ;  /* 0x000000020e0e7807 */ /* 0x000fe40000000000 */
[----:B------:R-:W-:Y:S01]  /*12d0*/  ISETP.NE.AND P0, PT, R10, RZ, PT ;  /* 0x000000ff0a00720c */ /* 0x000fe20003f05270 */
[----:B------:R-:W-:Y:S01]  /*12e0*/  UMOV UR4, 0x400 ;  /* 0x0000040000047882 */ /* 0x000fe20000000000 */
[----:B------:R-:W-:Y:S01]  /*12f0*/  SHF.R.U32.HI R22, RZ, 0x5, R23 ;  /* 0x00000005ff167819 */ /* 0x000fe20000011617 */
[----:B-1----:R-:W-:Y:S01]  /*1300*/  UPRMT UR4, UR5, 0x654, UR4 ;  /* 0x0000065405047896 */ /* 0x002fe20008000004 */
[----:B------:R-:W-:Y:S02]  /*1310*/  SEL R13, R4, 0x3, P0 ;  /* 0x00000003040d7807 */ /* 0x000fe40000000000 */
[----:B------:R-:W-:Y:S02]  /*1320*/  ISETP.NE.AND P0, PT, R7, RZ, PT ;  /* 0x000000ff0700720c */ /* 0x000fe40003f05270 */
[----:B------:R-:W-:-:S02]  /*1330*/  SGXT.U32 R22, R22, 0x2 ;  /* 0x000000021616781a */ /* 0x000fc40000000000 */
[----:B------:R-:W-:Y:S02]  /*1340*/  LOP3.LUT R15, R15, 0x3e0, RZ, 0xc0, !PT ;  /* 0x000003e00f0f7812 */ /* 0x000fe400078ec0ff */
[----:B------:R-:W-:Y:S02]  /*1350*/  SEL R19, R5, 0x3, P0 ;  /* 0x0000000305137807 */ /* 0x000fe40000000000 */
[C---:B------:R-:W-:Y:S02]  /*1360*/  LOP3.LUT R22, R15.reuse, R22, RZ, 0xfc, !PT ;  /* 0x000000160f167212 */ /* 0x040fe400078efcff */
[----:B------:R-:W-:-:S05]  /*1370*/  LEA.HI R5, R15, UR4, RZ, 0x1f ;  /* 0x000000040f057c11 */ /* 0x000fca000f8ff8ff */
[----:B------:R-:W-:Y:S01]  /*1380*/  IMAD R10, R22, 0x4, R5 ;  /* 0x00000004160a7824 */ /* 0x000fe200078e0205 */
[----:B------:R-:W-:-:S04]  /*1390*/  SEL R18, R6, 0x3, P1 ;  /* 0x0000000306127807 */ /* 0x000fc80000800000 */
[----:B------:R-:W-:Y:S01]  /*13a0*/  STS [R10], R3 ;  /* 0x000000030a007388 */ /* 0x000fe20000000800 */
[----:B------:R-:W-:-:S03]  /*13b0*/  ISETP.NE.AND P1, PT, R8, RZ, PT ;  /* 0x000000ff0800720c */ /* 0x000fc60003f25270 */
[----:B------:R0:W-:Y:S04]  /*13c0*/  STS [R10+0x10], R2 ;  /* 0x000010020a007388 */ /* 0x0001e80000000800 */
[----:B------:R-:W-:Y:S04]  /*13d0*/  STS [R10+0x20], R0 ;  /* 0x000020000a007388 */ /* 0x000fe80000000800 */
[----:B------:R-:W-:Y:S04]  /*13e0*/  STS [R10+0x30], R43 ;  /* 0x0000302b0a007388 */ /* 0x000fe80000000800 */
[----:B------:R-:W-:Y:S04]  /*13f0*/  STS [R10+0x40], R45 ;  /* 0x0000402d0a007388 */ /* 0x000fe80000000800 */
[----:B------:R-:W-:Y:S04]  /*1400*/  STS [R10+0x50], R44 ;  /* 0x0000502c0a007388 */ /* 0x000fe80000000800 */
[----:B------:R-:W-:Y:S04]  /*1410*/  STS [R10+0x60], R42 ;  /* 0x0000602a0a007388 */ /* 0x000fe80000000800 */
[----:B------:R1:W-:Y:S01]  /*1420*/  STS [R10+0x70], R29 ;  /* 0x0000701d0a007388 */ /* 0x0003e20000000800 */
[----:B------:R-:W-:-:S02]  /*1430*/  IMAD.SHL.U32 R8, R23, 0x4, RZ ;  /* 0x0000000417087824 */ /* 0x000fc400078e00ff */
[----:B------:R-:W-:-:S03]  /*1440*/  IMAD.SHL.U32 R23, R23, 0x2, RZ ;  /* 0x0000000217177824 */ /* 0x000fc600078e00ff */
[----:B------:R-:W-:Y:S02]  /*1450*/  LOP3.LUT R8, R8, 0x1fc, RZ, 0xc0, !PT ;  /* 0x000001fc08087812 */ /* 0x000fe400078ec0ff */
[----:B------:R-:W-:Y:S02]  /*1460*/  LOP3.LUT R4, R23, 0xf0, RZ, 0xc0, !PT ;  /* 0x000000f017047812 */ /* 0x000fe400078ec0ff */
[----:B------:R-:W-:-:S03]  /*1470*/  LOP3.LUT R6, R8, 0x200, RZ, 0xfc, !PT ;  /* 0x0000020008067812 */ /* 0x000fc600078efcff */
[----:B------:R-:W-:Y:S01]  /*1480*/  VIADD R5, R4, UR4 ;  /* 0x0000000404057c36 */ /* 0x000fe20008000000 */
[----:B------:R-:W-:-:S03]  /*1490*/  SHF.R.U32.HI R6, RZ, 0x1, R6 ;  /* 0x00000001ff067819 */ /* 0x000fc60000011606 */
[----:B------:R-:W-:Y:S01]  /*14a0*/  IMAD R5, R8, 0x4, R5 ;  /* 0x0000000408057824 */ /* 0x000fe200078e0205 */
[----:B0-----:R-:W-:Y:S01]  /*14b0*/  LOP3.LUT R2, R6, 0x1f0, RZ, 0xc0, !PT ;  /* 0x000001f006027812 */ /* 0x001fe200078ec0ff */
[----:B------:R-:W-:Y:S01]  /*14c0*/  BAR.SYNC.DEFER_BLOCKING 0x0 ;  /* 0x0000000000007b1d */ /* 0x000fe20000010000 */
[----:B------:R-:W-:Y:S01]  /*14d0*/  IMAD.SHL.U32 R3, R20, 0x4, RZ ;  /* 0x0000000414037824 */ /* 0x000fe200078e00ff */
[----:B------:R-:W-:Y:S02]  /*14e0*/  SHF.R.S32.HI R27, RZ, 0x1a, R21 ;  /* 0x0000001aff1b7819 */ /* 0x000fe40000011415 */
[----:B------:R-:W-:Y:S02]  /*14f0*/  VIADD R9, R2, UR4 ;  /* 0x0000000402097c36 */ /* 0x000fe40008000000 */
[----:B------:R-:W-:Y:S02]  /*1500*/  SGXT R27, R27, 0x1 ;  /* 0x000000011b1b781a */ /* 0x000fe40000000200 */
[----:B------:R-:W-:Y:S01]  /*1510*/  IMAD R8, R8, 0x4, R9 ;  /* 0x0000000408087824 */ /* 0x000fe200078e0209 */
[----:B------:R-:W-:Y:S01]  /*1520*/  LOP3.LUT R26, R30, 0x1c, R3, 0xf8, !PT ;  /* 0x0000001c1e1a7812 */ /* 0x000fe200078ef803 */
[----:B------:R-:W-:Y:S01]  /*1530*/  IMAD.SHL.U32 R9, R20, 0x8, RZ ;  /* 0x0000000814097824 */ /* 0x000fe200078e00ff */
[----:B------:R-:W0:Y:S01]  /*1540*/  LDC.64 R2, c[0x0][0x218] ;  /* 0x00008600ff027b82 */ /* 0x000e220000000a00 */
[----:B------:R-:W2:Y:S01]  /*1550*/  LDS.128 R4, [R5] ;  /* 0x0000000005047984 */ /* 0x000ea20000000c00 */
[----:B------:R-:W-:-:S02]  /*1560*/  LEA.HI R21, R27, R26, RZ, 0x8 ;  /* 0x0000001a1b157211 */ /* 0x000fc400078f40ff */
[----:B------:R-:W-:Y:S02]  /*1570*/  LOP3.LUT R30, R30, 0x18, R9, 0xf8, !PT ;  /* 0x000000181e1e7812 */ /* 0x000fe400078ef809 */
[----:B------:R-:W3:Y:S01]  /*1580*/  LDS.128 R8, [R8+0x800] ;  /* 0x0008000008087984 */ /* 0x000ee20000000c00 */
[----:B------:R-:W-:Y:S01]  /*1590*/  SHF.R.U32.HI R28, RZ, 0x3, R20 ;  /* 0x00000003ff1c7819 */ /* 0x000fe20000011614 */
[----:B-1----:R-:W-:-:S03]  /*15a0*/  IMAD.SHL.U32 R29, R21, 0x40, RZ ;  /* 0x00000040151d7824 */ /* 0x002fc600078e00ff */
[----:B------:R-:W-:Y:S02]  /*15b0*/  SGXT.U32 R28, R28, 0x4 ;  /* 0x000000041c1c781a */ /* 0x000fe40000000000 */
[----:B------:R-:W-:Y:S02]  /*15c0*/  LOP3.LUT R21, R21, 0xffffff00, RZ, 0xc0, !PT ;  /* 0xffffff0015157812 */ /* 0x000fe400078ec0ff */
[----:B------:R-:W-:Y:S02]  /*15d0*/  LOP3.LUT R29, R29, 0xffffc000, RZ, 0xc0, !PT ;  /* 0xffffc0001d1d7812 */ /* 0x000fe400078ec0ff */
[----:B------:R-:W-:Y:S02]  /*15e0*/  LOP3.LUT R28, R31, R28, RZ, 0xfc, !PT ;  /* 0x0000001c1f1c7212 */ /* 0x000fe400078efcff */
[----:B------:R-:W-:Y:S02]  /*15f0*/  IADD3 R29, R29, R26, -R21 ;  /* 0x0000001a1d1d7210 */ /* 0x000fe40007ffe815 */
[----:B------:R-:W-:-:S03]  /*1600*/  ISETP.GE.AND P0, PT, R28, 0x40, PT ;  /* 0x000000401c00780c */ /* 0x000fc60003f06270 */
[----:B------:R-:W-:Y:S01]  /*1610*/  IMAD R21, R28, 0x100, R29 ;  /* 0x000001001c157824 */ /* 0x000fe200078e021d */
[----:B------:R-:W-:-:S03]  /*1620*/  SHF.R.U32.HI R26, RZ, 0x2, R20 ;  /* 0x00000002ff1a7819 */ /* 0x000fc60000011614 */
[----:B0-----:R-:W-:Y:S01]  /*1630*/  IMAD.WIDE R20, R21, 0x4, R2 ;  /* 0x0000000415147825 */ /* 0x001fe200078e0202 */
[----:B------:R-:W-:Y:S01]  /*1640*/  LOP3.LUT R28, R28, 0x10, RZ, 0xfc, !PT ;  /* 0x000000101c1c7812 */ /* 0x000fe200078efcff */
[----:B------:R-:W0:Y:S04]  /*1650*/  S2R R0, SR_TID.X ;  /* 0x0000000000007919 */ /* 0x000e280000002100 */
[C---:B------:R-:W-:Y:S01]  /*1660*/  IMAD R29, R28.reuse, 0x100, R29 ;  /* 0x000001001c1d7824 */ /* 0x040fe200078e021d */
[----:B--2---:R1:W-:Y:S01]  /*1670*/  @!P0 STG.E.128 desc[UR6][R20.64], R4 ;  /* 0x0000000414008986 */ /* 0x0043e2000c101d06 */
[----:B------:R-:W-:Y:S02]  /*1680*/  ISETP.GE.AND P0, PT, R28, 0x40, PT ;  /* 0x000000401c00780c */ /* 0x000fe40003f06270 */
[----:B------:R-:W-:Y:S01]  /*1690*/  IMAD.WIDE R2, R29, 0x4, R2 ;  /* 0x000000041d027825 */ /* 0x000fe200078e0202 */
[----:B------:R-:W-:-:S10]  /*16a0*/  SEL R24, R24, 0x3, P2 ;  /* 0x0000000318187807 */ /* 0x000fd40001000000 */
[----:B---3--:R2:W-:Y:S01]  /*16b0*/  @!P0 STG.E.128 desc[UR6][R2.64], R8 ;  /* 0x0000000802008986 */ /* 0x0085e2000c101d06 */
[----:B------:R-:W-:Y:S02]  /*16c0*/  ISETP.NE.AND P2, PT, R25, RZ, PT ;  /* 0x000000ff1900720c */ /* 0x000fe40003f45270 */
[----:B------:R-:W-:Y:S02]  /*16d0*/  LEA.HI R15, R15, UR4, RZ, 0x1e ;  /* 0x000000040f0f7c11 */ /* 0x000fe4000f8ff0ff */
[----:B------:R-:W-:Y:S02]  /*16e0*/  SEL R17, R17, 0x2, P2 ;  /* 0x0000000211117807 */ /* 0x000fe40001000000 */
[----:B------:R-:W-:Y:S01]  /*16f0*/  SEL R12, R12, 0x2, P1 ;  /* 0x000000020c0c7807 */ /* 0x000fe20000800000 */
[----:B------:R-:W-:Y:S01]  /*1700*/  IMAD.IADD R15, R22, 0x1, R15 ;  /* 0x00000001160f7824 */ /* 0x000fe200078e020f */
[----:B------:R-:W-:Y:S01]  /*1710*/  BAR.SYNC.DEFER_BLOCKING 0x0 ;  /* 0x0000000000007b1d */ /* 0x000fe20000010000 */
[----:B------:R-:W-:-:S02]  /*1720*/  SEL R16, R16, 0x3, P3 ;  /* 0x0000000310107807 */ /* 0x000fc40001800000 */
[----:B------:R-:W-:Y:S02]  /*1730*/  SEL R14, R14, 0x3, P4 ;  /* 0x000000030e0e7807 */ /* 0x000fe40002000000 */
[----:B-1----:R-:W-:Y:S02]  /*1740*/  SEL R4, R17, 0x3, P5 ;  /* 0x0000000311047807 */ /* 0x002fe40002800000 */
[----:B------:R-:W-:Y:S02]  /*1750*/  SEL R12, R12, 0x3, P6 ;  /* 0x000000030c0c7807 */ /* 0x000fe40003000000 */
[----:B------:R-:W-:Y:S01]  /*1760*/  LEA.HI R27, R27, R30, RZ, 0x8 ;  /* 0x0000001e1b1b7211 */ /* 0x000fe200078f40ff */
[----:B0-----:R-:W-:Y:S01]  /*1770*/  IMAD.SHL.U32 R0, R0, 0x8, RZ ;  /* 0x0000000800007824 */ /* 0x001fe200078e00ff */
[----:B------:R-:W-:Y:S02]  /*1780*/  SGXT.U32 R26, R26, 0x5 ;  /* 0x000000051a1a781a */ /* 0x000fe40000000000 */
[C---:B------:R-:W-:Y:S01]  /*1790*/  LOP3.LUT R25, R27.reuse, 0xffffff00, RZ, 0xc0, !PT ;  /* 0xffffff001b197812 */ /* 0x040fe200078ec0ff */
[----:B------:R-:W-:Y:S01]  /*17a0*/  IMAD.SHL.U32 R27, R27, 0x40, RZ ;  /* 0x000000401b1b7824 */ /* 0x000fe200078e00ff */
[----:B------:R-:W-:-:S02]  /*17b0*/  LOP3.LUT R23, R23, 0xf8, RZ, 0xc0, !PT ;  /* 0x000000f817177812 */ /* 0x000fc400078ec0ff */
[----:B------:R-:W-:Y:S01]  /*17c0*/  LOP3.LUT R0, R0, 0x3f8, RZ, 0xc0, !PT ;  /* 0x000003f800007812 */ /* 0x000fe200078ec0ff */
[----:B------:R0:W-:Y:S04]  /*17d0*/  STS.U8 [R15], R13 ;  /* 0x0000000d0f007388 */ /* 0x0001e80000000000 */
[----:B------:R0:W-:Y:S04]  /*17e0*/  STS.U8 [R15+0x4], R19 ;  /* 0x000004130f007388 */ /* 0x0001e80000000000 */
[----:B------:R0:W-:Y:S04]  /*17f0*/  STS.U8 [R15+0x8], R18 ;  /* 0x000008120f007388 */ /* 0x0001e80000000000 */
[----:B------:R0:W-:Y:S04]  /*1800*/  STS.U8 [R15+0xc], R24 ;  /* 0x00000c180f007388 */ /* 0x0001e80000000000 */
[----:B------:R0:W-:Y:S04]  /*1810*/  STS.U8 [R15+0x10], R16 ;  /* 0x000010100f007388 */ /* 0x0001e80000000000 */
[----:B------:R0:W-:Y:S04]  /*1820*/  STS.U8 [R15+0x14], R14 ;  /* 0x0000140e0f007388 */ /* 0x0001e80000000000 */
[----:B------:R0:W-:Y:S04]  /*1830*/  STS.U8 [R15+0x18], R4 ;  /* 0x000018040f007388 */ /* 0x0001e80000000000 */
[----:B------:R0:W-:Y:S01]  /*1840*/  STS.U8 [R15+0x1c], R12 ;  /* 0x00001c0c0f007388 */ /* 0x0001e20000000000 */
[----:B------:R-:W-:Y:S01]  /*1850*/  LOP3.LUT R26, R31, R26, RZ, 0xfc, !PT ;  /* 0x0000001a1f1a7212 */ /* 0x000fe200078efcff */
[----:B------:R-:W-:Y:S01]  /*1860*/  IMAD.IADD R25, R30, 0x1, -R25 ;  /* 0x000000011e197824 */ /* 0x000fe200078e0a19 */
[----:B------:R-:W-:Y:S01]  /*1870*/  IADD3 R23, R0, UR4, R23 ;  /* 0x0000000400177c10 */ /* 0x000fe2000fffe017 */
[----:B------:R-:W-:Y:S01]  /*1880*/  ULDC.64 UR4, c[0x0][0x220] ;  /* 0x0000880000047ab9 */ /* 0x000fe20000000a00 */
[----:B------:R-:W-:Y:S01]  /*1890*/  LOP3.LUT R0, R27, 0xffffc000, RZ, 0xc0, !PT ;  /* 0xffffc0001b007812 */ /* 0x000fe200078ec0ff */
[C---:B------:R-:W-:Y:S01]  /*18a0*/  IMAD R25, R26.reuse, 0x100, R25 ;  /* 0x000001001a197824 */ /* 0x040fe200078e0219 */
[----:B------:R-:W-:Y:S01]  /*18b0*/  BAR.SYNC.DEFER_BLOCKING 0x0 ;  /* 0x0000000000007b1d */ /* 0x000fe20000010000 */
[----:B------:R-:W-:-:S02]  /*18c0*/  ISETP.GE.AND P0, PT, R26, 0x40, PT ;  /* 0x000000401a00780c */ /* 0x000fc40003f06270 */
[----:B------:R-:W-:-:S05]  /*18d0*/  IMAD.IADD R0, R25, 0x1, R0 ;  /* 0x0000000119007824 */ /* 0x000fca00078e0200 */
[----:B--2---:R-:W-:-:S04]  /*18e0*/  IADD3 R2, P1, R0, UR4, RZ ;  /* 0x0000000400027c10 */ /* 0x004fc8000ff3e0ff */
[----:B------:R-:W-:Y:S02]  /*18f0*/  LEA.HI.X.SX32 R3, R0, UR5, 0x1, P1 ;  /* 0x0000000500037c11 */ /* 0x000fe400088f0eff */
[----:B0-----:R-:W-:Y:S07]  /*1900*/  @P0 EXIT ;  /* 0x000000000000094d */ /* 0x001fee0003800000 */
[----:B------:R-:W0:Y:S04]  /*1910*/  LDS.64 R22, [R23] ;  /* 0x0000000017167984 */ /* 0x000e280000000a00 */
[----:B0-----:R-:W-:Y:S01]  /*1920*/  STG.E.64 desc[UR6][R2.64], R22 ;  /* 0x0000001602007986 */ /* 0x001fe2000c101b06 */
[----:B------:R-:W-:Y:S05]  /*1930*/  EXIT ;  /* 0x000000000000794d */ /* 0x000fea0003800000 */
.L_x_0:
[----:B------:R-:W-:-:S00]  /*1940*/  BRA `(.L_x_0) ;  /* 0xfffffffc00fc7947 */ /* 0x000fc0000383ffff */
[----:B------:R-:W-:-:S00]  /*1950*/  NOP ;  /* 0x0000000000007918 */ /* 0x000fc00000000000 */
        /* <DEDUP_REMOVED lines=10> */
.L_x_1:


//--------------------- .nv.shared.triton_poi_fused_max_pool2d_with_indices_20 --------------------------
	.section	.nv.shared.triton_poi_fused_max_pool2d_with_indices_20,"aw",@nobits
	.sectionflags	@""
	.align	16
	.zero		1024


//--------------------- .nv.constant0.triton_poi_fused_max_pool2d_with_indices_20 --------------------------
	.section	.nv.constant0.triton_poi_fused_max_pool2d_with_indices_20,"a",@progbits
	.sectionflags	@""
	.align	4
.nv.constant0.triton_poi_fused_max_pool2d_with_indices_20:
	.zero		560
